	.headerflags	@"EF_CUDA_TEXMODE_UNIFIED EF_CUDA_64BIT_ADDRESS EF_CUDA_SM86 EF_CUDA_VIRTUAL_SM(EF_CUDA_SM86)"
	.elftype	@"ET_EXEC"


//--------------------- .nv.info                  --------------------------
	.section	.nv.info,"",@"SHT_CUDA_INFO"
	.align	4


	//----- nvinfo : EIATTR_REGCOUNT
	.align		4
        /*0000*/ 	.byte	0x04, 0x2f
        /*0002*/ 	.short	(.L_1 - .L_0)
	.align		4
.L_0:
        /*0004*/ 	.word	index@(triton_poi_fused__to_copy_3)
        /*0008*/ 	.word	0x00000008


	//----- nvinfo : EIATTR_MIN_STACK_SIZE
	.align		4
.L_1:
        /*000c*/ 	.byte	0x04, 0x12
        /*000e*/ 	.short	(.L_3 - .L_2)
	.align		4
.L_2:
        /*0010*/ 	.word	index@(triton_poi_fused__to_copy_3)
        /*0014*/ 	.word	0x00000000


	//----- nvinfo : EIATTR_FRAME_SIZE
	.align		4
.L_3:
        /*0018*/ 	.byte	0x04, 0x11
        /*001a*/ 	.short	(.L_5 - .L_4)
	.align		4
.L_4:
        /*001c*/ 	.word	index@(triton_poi_fused__to_copy_3)
        /*0020*/ 	.word	0x00000000


	//----- nvinfo : EIATTR_MIN_STACK_SIZE
	.align		4
.L_5:
        /*0024*/ 	.byte	0x04, 0x12
        /*0026*/ 	.short	(.L_7 - .L_6)
	.align		4
.L_6:
        /*0028*/ 	.word	index@(triton_poi_fused__to_copy_3)
        /*002c*/ 	.word	0x00000000
.L_7:


//--------------------- .nv.info.triton_poi_fused__to_copy_3 --------------------------
	.section	.nv.info.triton_poi_fused__to_copy_3,"",@"SHT_CUDA_INFO"
	.sectionflags	@""
	.align	4


	//----- nvinfo : EIATTR_CUDA_API_VERSION
	.align		4
        /*0000*/ 	.byte	0x04, 0x37
        /*0002*/ 	.short	(.L_9 - .L_8)
.L_8:
        /*0004*/ 	.word	0x0000007c


	//----- nvinfo : EIATTR_SW2861232_WAR
	.align		4
.L_9:
        /*0008*/ 	.byte	0x01, 0x35
	.zero		2


	//----- nvinfo : EIATTR_PARAM_CBANK
	.align		4
        /*000c*/ 	.byte	0x04, 0x0a
        /*000e*/ 	.short	(.L_11 - .L_10)
	.align		4
.L_10:
        /*0010*/ 	.word	index@(.nv.constant0.triton_poi_fused__to_copy_3)
        /*0014*/ 	.short	0x0160
        /*0016*/ 	.short	0x0020


	//----- nvinfo : EIATTR_CBANK_PARAM_SIZE
	.align		4
.L_11:
        /*0018*/ 	.byte	0x03, 0x19
        /*001a*/ 	.short	0x0020


	//----- nvinfo : EIATTR_KPARAM_INFO
	.align		4
        /*001c*/ 	.byte	0x04, 0x17
        /*001e*/ 	.short	(.L_13 - .L_12)
.L_12:
        /*0020*/ 	.word	0x00000000
        /*0024*/ 	.short	0x0003
        /*0026*/ 	.short	0x0018
        /*0028*/ 	.byte	0x00, 0xf4, 0x21, 0x00


	//----- nvinfo : EIATTR_KPARAM_INFO
	.align		4
.L_13:
        /*002c*/ 	.byte	0x04, 0x17
        /*002e*/ 	.short	(.L_15 - .L_14)
.L_14:
        /*0030*/ 	.word	0x00000000
        /*0034*/ 	.short	0x0002
        /*0036*/ 	.short	0x0010
        /*0038*/ 	.byte	0x00, 0xf0, 0x11, 0x00


	//----- nvinfo : EIATTR_KPARAM_INFO
	.align		4
.L_15:
        /*003c*/ 	.byte	0x04, 0x17
        /*003e*/ 	.short	(.L_17 - .L_16)
.L_16:
        /*0040*/ 	.word	0x00000000
        /*0044*/ 	.short	0x0001
        /*0046*/ 	.short	0x0008
        /*0048*/ 	.byte	0x00, 0xf4, 0x21, 0x00


	//----- nvinfo : EIATTR_KPARAM_INFO
	.align		4
.L_17:
        /*004c*/ 	.byte	0x04, 0x17
        /*004e*/ 	.short	(.L_19 - .L_18)
.L_18:
        /*0050*/ 	.word	0x00000000
        /*0054*/ 	.short	0x0000
        /*0056*/ 	.short	0x0000
        /*0058*/ 	.byte	0x00, 0xf4, 0x21, 0x00


	//----- nvinfo : EIATTR_MAXREG_COUNT
	.align		4
.L_19:
        /*005c*/ 	.byte	0x03, 0x1b
        /*005e*/ 	.short	0x00ff


	//----- nvinfo : EIATTR_EXIT_INSTR_OFFSETS
	.align		4
        /*0060*/ 	.byte	0x04, 0x1c
        /*0062*/ 	.short	(.L_21 - .L_20)


	//   ....[0]....
.L_20:
        /*0064*/ 	.word	0x00000120


	//   ....[1]....
        /*0068*/ 	.word	0x00000140


	//----- nvinfo : EIATTR_REQNTID
	.align		4
.L_21:
        /*006c*/ 	.byte	0x04, 0x10
        /*006e*/ 	.short	(.L_23 - .L_22)
.L_22:
        /*0070*/ 	.word	0x00000080
        /*0074*/ 	.word	0x00000001
        /*0078*/ 	.word	0x00000001


	//----- nvinfo : EIATTR_CRS_STACK_SIZE
	.align		4
.L_23:
        /*007c*/ 	.byte	0x04, 0x1e
        /*007e*/ 	.short	(.L_25 - .L_24)
.L_24:
        /*0080*/ 	.word	0x00000000
.L_25:


//--------------------- .nv.callgraph             --------------------------
	.section	.nv.callgraph,"",@"SHT_CUDA_CALLGRAPH"
	.align	4
	.sectionentsize	8
	.align		4
        /*0000*/ 	.word	0x00000000
	.align		4
        /*0004*/ 	.word	0xffffffff
	.align		4
        /*0008*/ 	.word	0x00000000
	.align		4
        /*000c*/ 	.word	0xfffffffe
	.align		4
        /*0010*/ 	.word	0x00000000
	.align		4
        /*0014*/ 	.word	0xfffffffd
	.align		4
        /*0018*/ 	.word	0x00000000
	.align		4
        /*001c*/ 	.word	0xfffffffc


//--------------------- .nv.rel.action            --------------------------
	.section	.nv.rel.action,"",@"SHT_CUDA_RELOCINFO"
	.align	8
	.sectionentsize	8
        /*0000*/ 	.byte	0x73, 0x00, 0x00, 0x00, 0x00, 0x00, 0x00, 0x00, 0x00, 0x00, 0x00, 0x11, 0x25, 0x00, 0x05, 0x36


//--------------------- .nv.constant0.triton_poi_fused__to_copy_3 --------------------------
	.section	.nv.constant0.triton_poi_fused__to_copy_3,"a",@progbits
	.sectionflags	@""
	.align	4
.nv.constant0.triton_poi_fused__to_copy_3:
	.zero		384


//--------------------- .text.triton_poi_fused__to_copy_3 --------------------------
	.section	.text.triton_poi_fused__to_copy_3,"ax",@progbits
	.sectioninfo	@"SHI_REGISTERS=8"
	.align	128
        .global         triton_poi_fused__to_copy_3
        .type           triton_poi_fused__to_copy_3,@function
        .size           triton_poi_fused__to_copy_3,(.L_x_3 - triton_poi_fused__to_copy_3)
        .other          triton_poi_fused__to_copy_3,@"STO_CUDA_ENTRY STV_DEFAULT"
triton_poi_fused__to_copy_3:
.text.triton_poi_fused__to_copy_3:
[----:B------:R-:W-:Y:S02]  /*0000*/  IMAD.MOV.U32 R1, RZ, RZ, c[0x0][0x28] ;  /* 0x00000a00ff017624 */ /* 0x000fe400078e00ff */
[----:B------:R-:W0:Y:S01]  /*0010*/  S2R R0, SR_TID.X ;  /* 0x0000000000007919 */ /* 0x000e220000002100 */
[----:B------:R-:W-:Y:S01]  /*0020*/  MOV R5, 0x2 ;  /* 0x0000000200057802 */ /* 0x000fe20000000f00 */
[----:B------:R-:W-:Y:S01]  /*0030*/  ULDC.64 UR4, c[0x0][0x118] ;  /* 0x0000460000047ab9 */ /* 0x000fe20000000a00 */
[----:B------:R-:W-:Y:S01]  /*0040*/  BSSY B0, `(.L_x_0) ;  /* 0x000000c000007945 */ /* 0x000fe20003800000 */
[----:B------:R-:W1:Y:S01]  /*0050*/  S2R R3, SR_CTAID.X ;  /* 0x0000000000037919 */ /* 0x000e620000002500 */
[----:B0-----:R-:W-:-:S04]  /*0060*/  SHF.L.U32 R0, R0, 0x1, RZ ;  /* 0x0000000100007819 */ /* 0x001fc800000006ff */
[----:B------:R-:W-:-:S05]  /*0070*/  LOP3.LUT R0, R0, 0xfe, RZ, 0xc0, !PT ;  /* 0x000000fe00007812 */ /* 0x000fca00078ec0ff */
[----:B-1----:R-:W-:Y:S02]  /*0080*/  IMAD R0, R3, 0x100, R0 ;  /* 0x0000010003007824 */ /* 0x002fe400078e0200 */
[----:B------:R-:W-:Y:S02]  /*0090*/  CS2R R2, SRZ ;  /* 0x0000000000027805 */ /* 0x000fe4000001ff00 */
[C---:B------:R-:W-:Y:S01]  /*00a0*/  IMAD.WIDE R4, R0.reuse, R5, c[0x0][0x168] ;  /* 0x00005a0000047625 */ /* 0x040fe200078e0205 */
[----:B------:R-:W-:-:S13]  /*00b0*/  ISETP.GE.AND P0, PT, R0, 0x3600, PT ;  /* 0x000036000000780c */ /* 0x000fda0003f06270 */
[----:B------:R-:W-:Y:S05]  /*00c0*/  @P0 BRA `(.L_x_1) ;  /* 0x0000003000000947 */ /* 0x000fea0003800000 */
[----:B------:R-:W-:-:S04]  /*00d0*/  IMAD.MOV.U32 R3, RZ, RZ, 0x4 ;  /* 0x00000004ff037424 */ /* 0x000fc800078e00ff */
[----:B------:R-:W-:-:S06]  /*00e0*/  IMAD.WIDE R2, R0, R3, c[0x0][0x160] ;  /* 0x0000580000027625 */ /* 0x000fcc00078e0203 */
[----:B------:R-:W5:Y:S02]  /*00f0*/  LDG.E.64 R2, [R2.64] ;  /* 0x0000000402027981 */ /* 0x000f64000c1e1b00 */
.L_x_1:
[----:B------:R-:W-:Y:S05]  /*0100*/  BSYNC B0 ;  /* 0x0000000000007941 */ /* 0x000fea0003800000 */
.L_x_0:
[----:B-----5:R-:W-:Y:S01]  /*0110*/  F2FP.BF16.PACK_AB R3, R3, R2 ;  /* 0x000000020303723e */ /* 0x020fe200000010ff */
[----:B------:R-:W-:Y:S06]  /*0120*/  @P0 EXIT ;  /* 0x000000000000094d */ /* 0x000fec0003800000 */
[----:B------:R-:W-:Y:S01]  /*0130*/  STG.E [R4.64], R3 ;  /* 0x0000000304007986 */ /* 0x000fe2000c101904 */
[----:B------:R-:W-:Y:S05]  /*0140*/  EXIT ;  /* 0x000000000000794d */ /* 0x000fea0003800000 */
.L_x_2:
[----:B------:R-:W-:-:S00]  /*0150*/  BRA `(.L_x_2) ;  /* 0xfffffff000007947 */ /* 0x000fc0000383ffff */
[----:B------:R-:W-:-:S00]  /*0160*/  NOP ;  /* 0x0000000000007918 */ /* 0x000fc00000000000 */
        /* <DEDUP_REMOVED lines=9> */
.L_x_3:
